	.headerflags	@"EF_CUDA_TEXMODE_UNIFIED EF_CUDA_64BIT_ADDRESS EF_CUDA_ACCELERATORS EF_CUDA_SM90 EF_CUDA_VIRTUAL_SM(EF_CUDA_SM90)"
	.elftype	@"ET_EXEC"


//--------------------- .nv.info                  --------------------------
	.section	.nv.info,"",@"SHT_CUDA_INFO"
	.align	4


	//----- nvinfo : EIATTR_REGCOUNT
	.align		4
        /*0000*/ 	.byte	0x04, 0x2f
        /*0002*/ 	.short	(.L_3 - .L_2)
	.align		4
.L_2:
        /*0004*/ 	.word	index@(triton_poi_fused__native_batch_norm_legit_no_training_silu_6)
        /*0008*/ 	.word	0x00000028


	//----- nvinfo : EIATTR_MIN_STACK_SIZE
	.align		4
.L_3:
        /*000c*/ 	.byte	0x04, 0x12
        /*000e*/ 	.short	(.L_5 - .L_4)
	.align		4
.L_4:
        /*0010*/ 	.word	index@(triton_poi_fused__native_batch_norm_legit_no_training_silu_6)
        /*0014*/ 	.word	0x00000000


	//----- nvinfo : EIATTR_FRAME_SIZE
	.align		4
.L_5:
        /*0018*/ 	.byte	0x04, 0x11
        /*001a*/ 	.short	(.L_7 - .L_6)
	.align		4
.L_6:
        /*001c*/ 	.word	index@(triton_poi_fused__native_batch_norm_legit_no_training_silu_6)
        /*0020*/ 	.word	0x00000000


	//----- nvinfo : EIATTR_MIN_STACK_SIZE
	.align		4
.L_7:
        /*0024*/ 	.byte	0x04, 0x12
        /*0026*/ 	.short	(.L_9 - .L_8)
	.align		4
.L_8:
        /*0028*/ 	.word	index@(triton_poi_fused__native_batch_norm_legit_no_training_silu_6)
        /*002c*/ 	.word	0x00000000
.L_9:


//--------------------- .nv.info.triton_poi_fused__native_batch_norm_legit_no_training_silu_6 --------------------------
	.section	.nv.info.triton_poi_fused__native_batch_norm_legit_no_training_silu_6,"",@"SHT_CUDA_INFO"
	.sectionflags	@""
	.align	4


	//----- nvinfo : EIATTR_CUDA_API_VERSION
	.align		4
        /*0000*/ 	.byte	0x04, 0x37
        /*0002*/ 	.short	(.L_11 - .L_10)
.L_10:
        /*0004*/ 	.word	0x0000007c


	//----- nvinfo : EIATTR_KPARAM_INFO
	.align		4
.L_11:
        /*0008*/ 	.byte	0x04, 0x17
        /*000a*/ 	.short	(.L_13 - .L_12)
.L_12:
        /*000c*/ 	.word	0x00000000
        /*0010*/ 	.short	0x0007
        /*0012*/ 	.short	0x0034
        /*0014*/ 	.byte	0x00, 0xf0, 0x11, 0x00


	//----- nvinfo : EIATTR_KPARAM_INFO
	.align		4
.L_13:
        /*0018*/ 	.byte	0x04, 0x17
        /*001a*/ 	.short	(.L_15 - .L_14)
.L_14:
        /*001c*/ 	.word	0x00000000
        /*0020*/ 	.short	0x0006
        /*0022*/ 	.short	0x0030
        /*0024*/ 	.byte	0x00, 0xf0, 0x11, 0x00


	//----- nvinfo : EIATTR_KPARAM_INFO
	.align		4
.L_15:
        /*0028*/ 	.byte	0x04, 0x17
        /*002a*/ 	.short	(.L_17 - .L_16)
.L_16:
        /*002c*/ 	.word	0x00000000
        /*0030*/ 	.short	0x0005
        /*0032*/ 	.short	0x0028
        /*0034*/ 	.byte	0x00, 0xf4, 0x21, 0x00


	//----- nvinfo : EIATTR_KPARAM_INFO
	.align		4
.L_17:
        /*0038*/ 	.byte	0x04, 0x17
        /*003a*/ 	.short	(.L_19 - .L_18)
.L_18:
        /*003c*/ 	.word	0x00000000
        /*0040*/ 	.short	0x0004
        /*0042*/ 	.short	0x0020
        /*0044*/ 	.byte	0x00, 0xf4, 0x21, 0x00


	//----- nvinfo : EIATTR_KPARAM_INFO
	.align		4
.L_19:
        /*0048*/ 	.byte	0x04, 0x17
        /*004a*/ 	.short	(.L_21 - .L_20)
.L_20:
        /*004c*/ 	.word	0x00000000
        /*0050*/ 	.short	0x0003
        /*0052*/ 	.short	0x0018
        /*0054*/ 	.byte	0x00, 0xf4, 0x21, 0x00


	//----- nvinfo : EIATTR_KPARAM_INFO
	.align		4
.L_21:
        /*0058*/ 	.byte	0x04, 0x17
        /*005a*/ 	.short	(.L_23 - .L_22)
.L_22:
        /*005c*/ 	.word	0x00000000
        /*0060*/ 	.short	0x0002
        /*0062*/ 	.short	0x0010
        /*0064*/ 	.byte	0x00, 0xf4, 0x21, 0x00


	//----- nvinfo : EIATTR_KPARAM_INFO
	.align		4
.L_23:
        /*0068*/ 	.byte	0x04, 0x17
        /*006a*/ 	.short	(.L_25 - .L_24)
.L_24:
        /*006c*/ 	.word	0x00000000
        /*0070*/ 	.short	0x0001
        /*0072*/ 	.short	0x0008
        /*0074*/ 	.byte	0x00, 0xf4, 0x21, 0x00


	//----- nvinfo : EIATTR_KPARAM_INFO
	.align		4
.L_25:
        /*0078*/ 	.byte	0x04, 0x17
        /*007a*/ 	.short	(.L_27 - .L_26)
.L_26:
        /*007c*/ 	.word	0x00000000
        /*0080*/ 	.short	0x0000
        /*0082*/ 	.short	0x0000
        /*0084*/ 	.byte	0x00, 0xf4, 0x21, 0x00


	//----- nvinfo : EIATTR_SPARSE_MMA_MASK
	.align		4
.L_27:
        /*0088*/ 	.byte	0x03, 0x50
        /*008a*/ 	.short	0x0000


	//----- nvinfo : EIATTR_MAXREG_COUNT
	.align		4
        /*008c*/ 	.byte	0x03, 0x1b
        /*008e*/ 	.short	0x00ff


	//----- nvinfo : EIATTR_EXIT_INSTR_OFFSETS
	.align		4
        /*0090*/ 	.byte	0x04, 0x1c
        /*0092*/ 	.short	(.L_29 - .L_28)


	//   ....[0]....
.L_28:
        /*0094*/ 	.word	0x00001b50


	//   ....[1]....
        /*0098*/ 	.word	0x00001ba0


	//----- nvinfo : EIATTR_REQNTID
	.align		4
.L_29:
        /*009c*/ 	.byte	0x04, 0x10
        /*009e*/ 	.short	(.L_31 - .L_30)
.L_30:
        /*00a0*/ 	.word	0x00000100
        /*00a4*/ 	.word	0x00000001
        /*00a8*/ 	.word	0x00000001


	//----- nvinfo : EIATTR_CBANK_PARAM_SIZE
	.align		4
.L_31:
        /*00ac*/ 	.byte	0x03, 0x19
        /*00ae*/ 	.short	0x0038


	//----- nvinfo : EIATTR_PARAM_CBANK
	.align		4
        /*00b0*/ 	.byte	0x04, 0x0a
        /*00b2*/ 	.short	(.L_33 - .L_32)
	.align		4
.L_32:
        /*00b4*/ 	.word	index@(.nv.constant0.triton_poi_fused__native_batch_norm_legit_no_training_silu_6)
        /*00b8*/ 	.short	0x0210
        /*00ba*/ 	.short	0x0038


	//----- nvinfo : EIATTR_SW_WAR
	.align		4
.L_33:
        /*00bc*/ 	.byte	0x04, 0x36
        /*00be*/ 	.short	(.L_35 - .L_34)
.L_34:
        /*00c0*/ 	.word	0x00000008
.L_35:


//--------------------- .nv.callgraph             --------------------------
	.section	.nv.callgraph,"",@"SHT_CUDA_CALLGRAPH"
	.align	4
	.sectionentsize	8
	.align		4
        /*0000*/ 	.word	0x00000000
	.align		4
        /*0004*/ 	.word	0xffffffff
	.align		4
        /*0008*/ 	.word	0x00000000
	.align		4
        /*000c*/ 	.word	0xfffffffe
	.align		4
        /*0010*/ 	.word	0x00000000
	.align		4
        /*0014*/ 	.word	0xfffffffd
	.align		4
        /*0018*/ 	.word	0x00000000
	.align		4
        /*001c*/ 	.word	0xfffffffc


//--------------------- .nv.constant4             --------------------------
	.section	.nv.constant4,"a",@progbits
	.align	8
	.align		8
.nv.constant4:
        /*0000*/ 	.dword	_$_str
	.align		8
        /*0008*/ 	.dword	_$_str_$_2


//--------------------- .text.triton_poi_fused__native_batch_norm_legit_no_training_silu_6 --------------------------
	.section	.text.triton_poi_fused__native_batch_norm_legit_no_training_silu_6,"ax",@progbits
	.sectionflags	@"SHF_BARRIERS=1"
	.align	128
        .global         triton_poi_fused__native_batch_norm_legit_no_training_silu_6
        .type           triton_poi_fused__native_batch_norm_legit_no_training_silu_6,@function
        .size           triton_poi_fused__native_batch_norm_legit_no_training_silu_6,(.L_x_1 - triton_poi_fused__native_batch_norm_legit_no_training_silu_6)
        .other          triton_poi_fused__native_batch_norm_legit_no_training_silu_6,@"STO_CUDA_ENTRY STV_DEFAULT"
triton_poi_fused__native_batch_norm_legit_no_training_silu_6:
.text.triton_poi_fused__native_batch_norm_legit_no_training_silu_6:
[----:B------:R-:W0:Y:S01]  /*0000*/  LDC R1, c[0x0][0x28] ;  /* 0x00000a00ff017b82 */ /* 0x000e220000000800 */
[----:B------:R-:W1:Y:S07]  /*0010*/  S2R R0, SR_TID.X ;  /* 0x0000000000007919 */ /* 0x000e6e0000002100 */
[----:B------:R-:W2:Y:S01]  /*0020*/  LDC.64 R28, c[0x0][0x210] ;  /* 0x00008400ff1c7b82 */ /* 0x000ea20000000a00 */
[----:B------:R-:W-:Y:S02]  /*0030*/  CS2R R4, SRZ ;  /* 0x0000000000047805 */ /* 0x000fe4000001ff00 */
[----:B------:R-:W-:Y:S01]  /*0040*/  CS2R R6, SRZ ;  /* 0x0000000000067805 */ /* 0x000fe2000001ff00 */
[----:B------:R-:W3:Y:S01]  /*0050*/  S2R R33, SR_CTAID.X ;  /* 0x0000000000217919 */ /* 0x000ee20000002500 */
[----:B------:R-:W-:Y:S01]  /*0060*/  ULDC.64 UR6, c[0x0][0x208] ;  /* 0x0000820000067ab9 */ /* 0x000fe20000000a00 */
[----:B------:R-:W4:Y:S02]  /*0070*/  S2R R3, SR_CTAID.Y ;  /* 0x0000000000037919 */ /* 0x000f240000002600 */
[----:B------:R-:W5:Y:S08]  /*0080*/  LDC.64 R36, c[0x0][0x220] ;  /* 0x00008800ff247b82 */ /* 0x000f700000000a00 */
[----:B------:R-:W5:Y:S01]  /*0090*/  LDC.64 R26, c[0x0][0x218] ;  /* 0x00008600ff1a7b82 */ /* 0x000f620000000a00 */
[----:B-1----:R-:W-:-:S02]  /*00a0*/  SHF.R.U32.HI R32, RZ, 0x2, R0 ;  /* 0x00000002ff207819 */ /* 0x002fc40000011600 */
[----:B------:R-:W-:Y:S02]  /*00b0*/  SHF.L.U32 R2, R0, 0x2, RZ ;  /* 0x0000000200027819 */ /* 0x000fe400000006ff */
[----:B---3--:R-:W-:Y:S02]  /*00c0*/  SHF.L.U32 R33, R33, 0x4, RZ ;  /* 0x0000000421217819 */ /* 0x008fe400000006ff */
[----:B------:R-:W-:Y:S02]  /*00d0*/  SGXT.U32 R32, R32, 0x6 ;  /* 0x000000062020781a */ /* 0x000fe40000000000 */
[----:B------:R-:W-:Y:S02]  /*00e0*/  LOP3.LUT R34, R33, 0xc, R2, 0xf8, !PT ;  /* 0x0000000c21227812 */ /* 0x000fe400078ef802 */
[----:B----4-:R-:W-:Y:S02]  /*00f0*/  PRMT R35, R32, 0x6540, R3 ;  /* 0x0000654020237816 */ /* 0x010fe40000000003 */
[----:B------:R-:W-:-:S02]  /*0100*/  ISETP.GE.AND P0, PT, R34, 0x40, PT ;  /* 0x000000402200780c */ /* 0x000fc40003f06270 */
[----:B------:R-:W-:-:S04]  /*0110*/  LEA R35, R35, R34, 0x6 ;  /* 0x0000002223237211 */ /* 0x000fc800078e30ff */
[----:B------:R-:W-:Y:S02]  /*0120*/  IADD3 R19, R35, 0x2000, RZ ;  /* 0x0000200023137810 */ /* 0x000fe40007ffe0ff */
[----:B------:R-:W-:-:S03]  /*0130*/  CS2R R20, SRZ ;  /* 0x0000000000147805 */ /* 0x000fc6000001ff00 */
[----:B--2---:R-:W-:Y:S01]  /*0140*/  IMAD.WIDE R18, R19, 0x4, R28 ;  /* 0x0000000413127825 */ /* 0x004fe200078e021c */
[----:B------:R-:W-:Y:S02]  /*0150*/  CS2R R22, SRZ ;  /* 0x0000000000167805 */ /* 0x000fe4000001ff00 */
[----:B------:R-:W-:Y:S02]  /*0160*/  CS2R R8, SRZ ;  /* 0x0000000000087805 */ /* 0x000fe4000001ff00 */
[----:B------:R-:W-:Y:S01]  /*0170*/  CS2R R10, SRZ ;  /* 0x00000000000a7805 */ /* 0x000fe2000001ff00 */
[C---:B-----5:R-:W-:Y:S01]  /*0180*/  IMAD.WIDE R36, R34.reuse, 0x4, R36 ;  /* 0x0000000422247825 */ /* 0x060fe200078e0224 */
[----:B------:R1:W2:Y:S01]  /*0190*/  @!P0 LDG.E.EL.128 R4, desc[UR6][R18.64] ;  /* 0x0000000612048981 */ /* 0x0002a2000c2e1d00 */
[----:B------:R-:W-:Y:S02]  /*01a0*/  CS2R R16, SRZ ;  /* 0x0000000000107805 */ /* 0x000fe4000001ff00 */
[----:B------:R-:W-:Y:S01]  /*01b0*/  IADD3 R31, R35, 0x3000, RZ ;  /* 0x00003000231f7810 */ /* 0x000fe20007ffe0ff */
[----:B0-----:R-:W-:Y:S01]  /*01c0*/  IMAD.WIDE R26, R34, 0x4, R26 ;  /* 0x00000004221a7825 */ /* 0x001fe200078e021a */
[----:B------:R-:W3:Y:S01]  /*01d0*/  @!P0 LDG.E.EL.128 R20, desc[UR6][R36.64] ;  /* 0x0000000624148981 */ /* 0x000ee2000c2e1d00 */
[----:B------:R-:W-:-:S02]  /*01e0*/  CS2R R12, SRZ ;  /* 0x00000000000c7805 */ /* 0x000fc4000001ff00 */
[----:B------:R-:W-:Y:S01]  /*01f0*/  CS2R R14, SRZ ;  /* 0x00000000000e7805 */ /* 0x000fe2000001ff00 */
[--C-:B------:R-:W-:Y:S01]  /*0200*/  IMAD.WIDE R24, R35, 0x4, R28.reuse ;  /* 0x0000000423187825 */ /* 0x100fe200078e021c */
[----:B-1----:R-:W-:Y:S02]  /*0210*/  CS2R R18, SRZ ;  /* 0x0000000000127805 */ /* 0x002fe4000001ff00 */
[----:B------:R-:W-:Y:S02]  /*0220*/  IADD3 R35, R35, 0x1000, RZ ;  /* 0x0000100023237810 */ /* 0x000fe40007ffe0ff */
[----:B------:R0:W4:Y:S01]  /*0230*/  @!P0 LDG.E.EL.128 R8, desc[UR6][R24.64] ;  /* 0x0000000618088981 */ /* 0x000122000c2e1d00 */
[----:B------:R-:W-:-:S03]  /*0240*/  IMAD.WIDE R30, R31, 0x4, R28 ;  /* 0x000000041f1e7825 */ /* 0x000fc600078e021c */
[----:B------:R1:W2:Y:S01]  /*0250*/  @!P0 LDG.E.EL.128 R16, desc[UR6][R26.64] ;  /* 0x000000061a108981 */ /* 0x0002a2000c2e1d00 */
[----:B------:R-:W-:-:S03]  /*0260*/  IMAD.WIDE R28, R35, 0x4, R28 ;  /* 0x00000004231c7825 */ /* 0x000fc600078e021c */
[----:B------:R5:W4:Y:S01]  /*0270*/  @!P0 LDG.E.EL.128 R12, desc[UR6][R30.64] ;  /* 0x000000061e0c8981 */ /* 0x000b22000c2e1d00 */
[----:B0-----:R-:W-:Y:S02]  /*0280*/  CS2R R24, SRZ ;  /* 0x0000000000187805 */ /* 0x001fe4000001ff00 */
[----:B-1----:R-:W-:Y:S01]  /*0290*/  CS2R R26, SRZ ;  /* 0x00000000001a7805 */ /* 0x002fe2000001ff00 */
[----:B-----5:R-:W0:Y:S05]  /*02a0*/  LDC.64 R30, c[0x0][0x228] ;  /* 0x00008a00ff1e7b82 */ /* 0x020e2a0000000a00 */
[----:B------:R1:W5:Y:S02]  /*02b0*/  @!P0 LDG.E.EL.128 R24, desc[UR6][R28.64] ;  /* 0x000000061c188981 */ /* 0x000364000c2e1d00 */
[----:B-1----:R-:W-:Y:S01]  /*02c0*/  CS2R R28, SRZ ;  /* 0x00000000001c7805 */ /* 0x002fe2000001ff00 */
[----:B0-----:R-:W-:Y:S01]  /*02d0*/  IMAD.WIDE R36, R34, 0x4, R30 ;  /* 0x0000000422247825 */ /* 0x001fe200078e021e */
[----:B------:R-:W-:-:S06]  /*02e0*/  CS2R R30, SRZ ;  /* 0x00000000001e7805 */ /* 0x000fcc000001ff00 */
[----:B------:R0:W5:Y:S01]  /*02f0*/  @!P0 LDG.E.EL.128 R28, desc[UR6][R36.64] ;  /* 0x00000006241c8981 */ /* 0x000162000c2e1d00 */
[----:B---3--:R-:W-:Y:S01]  /*0300*/  FADD R35, R20, 9.9999997473787516356e-06 ;  /* 0x3727c5ac14237421 */ /* 0x008fe20000000000 */
[----:B------:R-:W-:Y:S01]  /*0310*/  FADD R22, R22, 9.9999997473787516356e-06 ;  /* 0x3727c5ac16167421 */ /* 0x000fe20000000000 */
[C---:B--2---:R-:W-:Y:S02]  /*0320*/  FADD R20, -R19.reuse, R7 ;  /* 0x0000000713147221 */ /* 0x044fe40000000100 */
[----:B------:R-:W1:Y:S01]  /*0330*/  MUFU.SQRT R7, R35 ;  /* 0x0000002300077308 */ /* 0x000e620000002000 */
[C---:B----4-:R-:W-:Y:S01]  /*0340*/  FADD R11, -R19.reuse, R11 ;  /* 0x0000000b130b7221 */ /* 0x050fe20000000100 */
[C---:B------:R-:W-:Y:S01]  /*0350*/  FADD R15, -R19.reuse, R15 ;  /* 0x0000000f130f7221 */ /* 0x040fe20000000100 */
[C---:B------:R-:W-:Y:S01]  /*0360*/  FADD R10, -R18.reuse, R10 ;  /* 0x0000000a120a7221 */ /* 0x040fe20000000100 */
[C---:B------:R-:W-:Y:S01]  /*0370*/  FADD R14, -R18.reuse, R14 ;  /* 0x0000000e120e7221 */ /* 0x040fe20000000100 */
[----:B-----5:R-:W-:Y:S01]  /*0380*/  FADD R27, -R19, R27 ;  /* 0x0000001b131b7221 */ /* 0x020fe20000000100 */
[C---:B------:R-:W-:Y:S01]  /*0390*/  FADD R19, -R18.reuse, R6 ;  /* 0x0000000612137221 */ /* 0x040fe20000000100 */
[----:B------:R-:W-:Y:S01]  /*03a0*/  FADD R6, R21, 9.9999997473787516356e-06 ;  /* 0x3727c5ac15067421 */ /* 0x000fe20000000000 */
[----:B------:R-:W-:-:S02]  /*03b0*/  FADD R26, -R18, R26 ;  /* 0x0000001a121a7221 */ /* 0x000fc40000000100 */
[----:B------:R-:W2:Y:S01]  /*03c0*/  MUFU.SQRT R18, R22 ;  /* 0x0000001600127308 */ /* 0x000ea20000002000 */
[----:B-1----:R-:W-:-:S07]  /*03d0*/  FSETP.GT.AND P5, PT, R7, 8.50705917302346158658e+37, PT ;  /* 0x7e8000000700780b */ /* 0x002fce0003fa4000 */
[----:B------:R-:W1:Y:S01]  /*03e0*/  MUFU.SQRT R6, R6 ;  /* 0x0000000600067308 */ /* 0x000e620000002000 */
[----:B------:R-:W-:Y:S01]  /*03f0*/  FSETP.GEU.AND P6, PT, R7, 1.175494350822287508e-38, PT ;  /* 0x008000000700780b */ /* 0x000fe20003fce000 */
[----:B------:R-:W-:-:S04]  /*0400*/  FADD R23, R23, 9.9999997473787516356e-06 ;  /* 0x3727c5ac17177421 */ /* 0x000fc80000000000 */
[----:B------:R-:W-:Y:S01]  /*0410*/  @P5 FMUL R7, R7, 0.25 ;  /* 0x3e80000007075820 */ /* 0x000fe20000400000 */
[----:B--2---:R-:W-:Y:S01]  /*0420*/  FSETP.GT.AND P3, PT, R18, 8.50705917302346158658e+37, PT ;  /* 0x7e8000001200780b */ /* 0x004fe20003f64000 */
[----:B------:R-:W-:Y:S01]  /*0430*/  FADD R22, -R16, R12 ;  /* 0x0000000c10167221 */ /* 0x000fe20000000100 */
[----:B------:R-:W-:Y:S02]  /*0440*/  FSETP.GEU.AND P4, PT, R18, 1.175494350822287508e-38, PT ;  /* 0x008000001200780b */ /* 0x000fe40003f8e000 */
[----:B-1----:R-:W-:-:S03]  /*0450*/  FSETP.GT.AND P1, PT, R6, 8.50705917302346158658e+37, PT ;  /* 0x7e8000000600780b */ /* 0x002fc60003f24000 */
[----:B------:R-:W-:Y:S01]  /*0460*/  @!P6 FMUL R7, R7, 16777216 ;  /* 0x4b8000000707e820 */ /* 0x000fe20000400000 */
[----:B------:R-:W-:Y:S01]  /*0470*/  FSETP.GEU.AND P2, PT, R6, 1.175494350822287508e-38, PT ;  /* 0x008000000600780b */ /* 0x000fe20003f4e000 */
[----:B------:R-:W-:Y:S01]  /*0480*/  HFMA2.MMA R12, -RZ, RZ, 1.625, 0 ;  /* 0x3e800000ff0c7435 */ /* 0x000fe200000001ff */
[----:B0-----:R-:W0:Y:S03]  /*0490*/  MUFU.SQRT R36, R23 ;  /* 0x0000001700247308 */ /* 0x001e260000002000 */
[----:B------:R-:W-:Y:S01]  /*04a0*/  @P3 FMUL R18, R18, 0.25 ;  /* 0x3e80000012123820 */ /* 0x000fe20000400000 */
[C---:B------:R-:W-:Y:S01]  /*04b0*/  FADD R9, -R17.reuse, R9 ;  /* 0x0000000911097221 */ /* 0x040fe20000000100 */
[C---:B------:R-:W-:Y:S01]  /*04c0*/  FADD R21, -R17.reuse, R5 ;  /* 0x0000000511157221 */ /* 0x040fe20000000100 */
[C---:B------:R-:W-:Y:S02]  /*04d0*/  FADD R13, -R17.reuse, R13 ;  /* 0x0000000d110d7221 */ /* 0x040fe40000000100 */
[----:B------:R-:W1:Y:S01]  /*04e0*/  MUFU.RCP R7, R7 ;  /* 0x0000000700077308 */ /* 0x000e620000001000 */
[----:B------:R-:W-:Y:S01]  /*04f0*/  @P1 FMUL R6, R6, 0.25 ;  /* 0x3e80000006061820 */ /* 0x000fe20000400000 */
[----:B------:R-:W-:Y:S01]  /*0500*/  FADD R25, -R17, R25 ;  /* 0x0000001911197221 */ /* 0x000fe20000000100 */
[----:B------:R-:W-:Y:S01]  /*0510*/  FADD R17, -R16, R4 ;  /* 0x0000000410117221 */ /* 0x000fe20000000100 */
[----:B------:R-:W-:Y:S01]  /*0520*/  FSEL R4, R12, 1, P5 ;  /* 0x3f8000000c047808 */ /* 0x000fe20002800000 */
[----:B------:R-:W-:Y:S01]  /*0530*/  @!P2 FMUL R6, R6, 16777216 ;  /* 0x4b8000000606a820 */ /* 0x000fe20000400000 */
[----:B------:R-:W-:Y:S01]  /*0540*/  @!P4 FMUL R18, R18, 16777216 ;  /* 0x4b8000001212c820 */ /* 0x000fe20000400000 */
[----:B------:R-:W-:Y:S01]  /*0550*/  FADD R37, -R16, R24 ;  /* 0x0000001810257221 */ /* 0x000fe20000000100 */
[----:B0-----:R-:W-:Y:S01]  /*0560*/  FSETP.GT.AND P5, PT, R36, 8.50705917302346158658e+37, PT ;  /* 0x7e8000002400780b */ /* 0x001fe20003fa4000 */
[----:B------:R-:W-:Y:S01]  /*0570*/  @!P6 FMUL R4, R4, 16777216 ;  /* 0x4b8000000404e820 */ /* 0x000fe20000400000 */
[----:B------:R-:W0:Y:S01]  /*0580*/  MUFU.RCP R24, R6 ;  /* 0x0000000600187308 */ /* 0x000e220000001000 */
[----:B------:R-:W-:-:S02]  /*0590*/  FSEL R5, R12, 1, P1 ;  /* 0x3f8000000c057808 */ /* 0x000fc40000800000 */
[----:B------:R-:W-:-:S05]  /*05a0*/  FSETP.GEU.AND P1, PT, R36, 1.175494350822287508e-38, PT ;  /* 0x008000002400780b */ /* 0x000fca0003f2e000 */
[----:B------:R-:W2:Y:S01]  /*05b0*/  MUFU.RCP R23, R18 ;  /* 0x0000001200177308 */ /* 0x000ea20000001000 */
[----:B-1----:R-:W-:Y:S01]  /*05c0*/  FMUL R7, R7, R4 ;  /* 0x0000000407077220 */ /* 0x002fe20000400000 */
[----:B------:R-:W-:Y:S01]  /*05d0*/  FSEL R4, R12, 1, P3 ;  /* 0x3f8000000c047808 */ /* 0x000fe20001800000 */
[----:B------:R-:W-:-:S04]  /*05e0*/  @!P2 FMUL R5, R5, 16777216 ;  /* 0x4b8000000505a820 */ /* 0x000fc80000400000 */
[----:B------:R-:W-:Y:S01]  /*05f0*/  @!P4 FMUL R4, R4, 16777216 ;  /* 0x4b8000000404c820 */ /* 0x000fe20000400000 */
[----:B------:R-:W-:Y:S01]  /*0600*/  @P5 FMUL R36, R36, 0.25 ;  /* 0x3e80000024245820 */ /* 0x000fe20000400000 */
[----:B0-----:R-:W-:-:S03]  /*0610*/  FMUL R24, R24, R5 ;  /* 0x0000000518187220 */ /* 0x001fc60000400000 */
[----:B------:R-:W-:Y:S01]  /*0620*/  @!P1 FMUL R36, R36, 16777216 ;  /* 0x4b80000024249820 */ /* 0x000fe20000400000 */
[----:B--2---:R-:W-:Y:S02]  /*0630*/  FMUL R23, R23, R4 ;  /* 0x0000000417177220 */ /* 0x004fe40000400000 */
[----:B------:R-:W0:Y:S01]  /*0640*/  LDC.64 R4, c[0x0][0x230] ;  /* 0x00008c00ff047b82 */ /* 0x000e220000000a00 */
[----:B------:R-:W-:Y:S02]  /*0650*/  FADD R8, -R16, R8 ;  /* 0x0000000810087221 */ /* 0x000fe40000000100 */
[----:B------:R1:W2:Y:S01]  /*0660*/  MUFU.RCP R16, R36 ;  /* 0x0000002400107308 */ /* 0x0002a20000001000 */
[----:B------:R-:W-:-:S05]  /*0670*/  FSEL R35, R12, 1, P5 ;  /* 0x3f8000000c237808 */ /* 0x000fca0002800000 */
[----:B------:R-:W-:Y:S01]  /*0680*/  @!P1 FMUL R35, R35, 16777216 ;  /* 0x4b80000023239820 */ /* 0x000fe20000400000 */
[-C--:B------:R-:W-:Y:S01]  /*0690*/  FMUL R18, R25, R24.reuse ;  /* 0x0000001819127220 */ /* 0x080fe20000400000 */
[-C--:B------:R-:W-:Y:S01]  /*06a0*/  FMUL R13, R13, R24.reuse ;  /* 0x000000180d0d7220 */ /* 0x080fe20000400000 */
[-C--:B-1----:R-:W-:Y:S01]  /*06b0*/  FMUL R36, R21, R24.reuse ;  /* 0x0000001815247220 */ /* 0x082fe20000400000 */
[-C--:B------:R-:W-:Y:S01]  /*06c0*/  FMUL R37, R37, R7.reuse ;  /* 0x0000000725257220 */ /* 0x080fe20000400000 */
[-C--:B------:R-:W-:Y:S01]  /*06d0*/  FMUL R17, R17, R7.reuse ;  /* 0x0000000711117220 */ /* 0x080fe20000400000 */
[----:B------:R-:W-:Y:S01]  /*06e0*/  FMUL R22, R22, R7 ;  /* 0x0000000716167220 */ /* 0x000fe20000400000 */
[----:B--2---:R-:W-:Y:S01]  /*06f0*/  FMUL R16, R16, R35 ;  /* 0x0000002310107220 */ /* 0x004fe20000400000 */
[----:B------:R-:W-:Y:S01]  /*0700*/  FMUL R35, R8, R7 ;  /* 0x0000000708237220 */ /* 0x000fe20000400000 */
[----:B------:R-:W-:Y:S01]  /*0710*/  FMUL R8, R9, R24 ;  /* 0x0000001809087220 */ /* 0x000fe20000400000 */
[----:B------:R-:W-:Y:S01]  /*0720*/  CS2R R6, SRZ ;  /* 0x0000000000067805 */ /* 0x000fe2000001ff00 */
[----:B0-----:R-:W-:Y:S01]  /*0730*/  IMAD.WIDE R24, R34, 0x4, R4 ;  /* 0x0000000422187825 */ /* 0x001fe200078e0204 */
[----:B------:R-:W-:-:S06]  /*0740*/  CS2R R4, SRZ ;  /* 0x0000000000047805 */ /* 0x000fcc000001ff00 */
[----:B------:R0:W2:Y:S01]  /*0750*/  @!P0 LDG.E.EL.128 R4, desc[UR6][R24.64] ;  /* 0x0000000618048981 */ /* 0x0000a2000c2e1d00 */
[----:B------:R-:W1:Y:S01]  /*0760*/  S2UR UR5, SR_CgaCtaId ;  /* 0x00000000000579c3 */ /* 0x000e620000008800 */
[-C--:B0-----:R-:W-:Y:S01]  /*0770*/  FMUL R25, R26, R23.reuse ;  /* 0x000000171a197220 */ /* 0x081fe20000400000 */
[-C--:B------:R-:W-:Y:S01]  /*0780*/  FMUL R24, R11, R16.reuse ;  /* 0x000000100b187220 */ /* 0x080fe20000400000 */
[----:B------:R-:W-:Y:S01]  /*0790*/  FMUL R26, R20, R16 ;  /* 0x00000010141a7220 */ /* 0x000fe20000400000 */
[----:B------:R-:W-:Y:S01]  /*07a0*/  FMUL R19, R19, R23 ;  /* 0x0000001713137220 */ /* 0x000fe20000400000 */
[----:B------:R-:W-:Y:S02]  /*07b0*/  UMOV UR4, 0x400 ;  /* 0x0000040000047882 */ /* 0x000fe40000000000 */
[----:B-1----:R-:W-:Y:S01]  /*07c0*/  UPRMT UR4, UR5, 0x654, UR4 ;  /* 0x0000065405047896 */ /* 0x002fe20008000004 */
[----:B--2---:R-:W-:Y:S01]  /*07d0*/  FFMA R35, R35, R28, R4 ;  /* 0x0000001c23237223 */ /* 0x004fe20000000004 */
[----:B------:R-:W-:-:S03]  /*07e0*/  FFMA R8, R8, R29, R5 ;  /* 0x0000001d08087223 */ /* 0x000fc60000000005 */
[----:B------:R-:W-:Y:S01]  /*07f0*/  FADD R21, RZ, -R35 ;  /* 0x80000023ff157221 */ /* 0x000fe20000000000 */
[----:B------:R-:W-:Y:S01]  /*0800*/  FADD R9, RZ, -R8 ;  /* 0x80000008ff097221 */ /* 0x000fe20000000000 */
[-CC-:B------:R-:W-:Y:S01]  /*0810*/  FFMA R18, R18, R29.reuse, R5.reuse ;  /* 0x0000001d12127223 */ /* 0x180fe20000000005 */
[-CC-:B------:R-:W-:Y:S01]  /*0820*/  FFMA R36, R36, R29.reuse, R5.reuse ;  /* 0x0000001d24247223 */ /* 0x180fe20000000005 */
[----:B------:R-:W-:Y:S01]  /*0830*/  FMUL R21, R21, 1.4426950216293334961 ;  /* 0x3fb8aa3b15157820 */ /* 0x000fe20000400000 */
[----:B------:R-:W-:Y:S01]  /*0840*/  FFMA R13, R13, R29, R5 ;  /* 0x0000001d0d0d7223 */ /* 0x000fe20000000005 */
[----:B------:R-:W-:Y:S01]  /*0850*/  FMUL R5, R10, R23 ;  /* 0x000000170a057220 */ /* 0x000fe20000400000 */
[----:B------:R-:W-:Y:S02]  /*0860*/  FMUL R9, R9, 1.4426950216293334961 ;  /* 0x3fb8aa3b09097820 */ /* 0x000fe40000400000 */
[----:B------:R-:W-:Y:S01]  /*0870*/  FSETP.GEU.AND P0, PT, R21, -126, PT ;  /* 0xc2fc00001500780b */ /* 0x000fe20003f0e000 */
[----:B------:R-:W-:-:S02]  /*0880*/  FFMA R5, R5, R30, R6 ;  /* 0x0000001e05057223 */ /* 0x000fc40000000006 */
[----:B------:R-:W-:Y:S02]  /*0890*/  FSETP.GEU.AND P1, PT, R9, -126, PT ;  /* 0xc2fc00000900780b */ /* 0x000fe40003f2e000 */
[----:B------:R-:W-:-:S04]  /*08a0*/  FADD R10, RZ, -R5 ;  /* 0x80000005ff0a7221 */ /* 0x000fc80000000000 */
[----:B------:R-:W-:-:S04]  /*08b0*/  FMUL R10, R10, 1.4426950216293334961 ;  /* 0x3fb8aa3b0a0a7820 */ /* 0x000fc80000400000 */
[----:B------:R-:W-:Y:S01]  /*08c0*/  @!P0 FMUL R21, R21, 0.5 ;  /* 0x3f00000015158820 */ /* 0x000fe20000400000 */
[----:B------:R-:W-:Y:S02]  /*08d0*/  FSETP.GEU.AND P2, PT, R10, -126, PT ;  /* 0xc2fc00000a00780b */ /* 0x000fe40003f4e000 */
[----:B------:R-:W-:-:S03]  /*08e0*/  @!P1 FMUL R9, R9, 0.5 ;  /* 0x3f00000009099820 */ /* 0x000fc60000400000 */
[----:B------:R-:W0:Y:S01]  /*08f0*/  MUFU.EX2 R21, R21 ;  /* 0x0000001500157308 */ /* 0x000e220000000800 */
[-CC-:B------:R-:W-:Y:S01]  /*0900*/  FFMA R37, R37, R28.reuse, R4.reuse ;  /* 0x0000001c25257223 */ /* 0x180fe20000000004 */
[-CC-:B------:R-:W-:Y:S01]  /*0910*/  FFMA R17, R17, R28.reuse, R4.reuse ;  /* 0x0000001c11117223 */ /* 0x180fe20000000004 */
[----:B------:R-:W-:-:S05]  /*0920*/  FFMA R22, R22, R28, R4 ;  /* 0x0000001c16167223 */ /* 0x000fca0000000004 */
[----:B------:R-:W1:Y:S01]  /*0930*/  MUFU.EX2 R9, R9 ;  /* 0x0000000900097308 */ /* 0x000e620000000800 */
[----:B------:R-:W2:Y:S01]  /*0940*/  S2R R4, SR_TID.X ;  /* 0x0000000000047919 */ /* 0x000ea20000002100 */
[----:B------:R-:W-:Y:S01]  /*0950*/  @!P2 FMUL R10, R10, 0.5 ;  /* 0x3f0000000a0aa820 */ /* 0x000fe20000400000 */
[----:B0-----:R-:W-:-:S05]  /*0960*/  @!P0 FMUL R21, R21, R21 ;  /* 0x0000001515158220 */ /* 0x001fca0000400000 */
[----:B------:R-:W0:Y:S01]  /*0970*/  MUFU.EX2 R10, R10 ;  /* 0x0000000a000a7308 */ /* 0x000e220000000800 */
[----:B------:R-:W-:Y:S01]  /*0980*/  FFMA R11, R25, R30, R6 ;  /* 0x0000001e190b7223 */ /* 0x000fe20000000006 */
[----:B------:R-:W-:Y:S01]  /*0990*/  FADD R21, R21, 1 ;  /* 0x3f80000015157421 */ /* 0x000fe20000000000 */
[----:B-1----:R-:W-:-:S04]  /*09a0*/  @!P1 FMUL R9, R9, R9 ;  /* 0x0000000909099220 */ /* 0x002fc80000400000 */
[----:B------:R-:W-:Y:S01]  /*09b0*/  FSETP.GT.AND P0, PT, R21, 8.50705917302346158658e+37, PT ;  /* 0x7e8000001500780b */ /* 0x000fe20003f04000 */
[----:B------:R-:W-:-:S05]  /*09c0*/  FADD R25, R9, 1 ;  /* 0x3f80000009197421 */ /* 0x000fca0000000000 */
[----:B------:R-:W-:Y:S01]  /*09d0*/  FSETP.GT.AND P1, PT, R25, 8.50705917302346158658e+37, PT ;  /* 0x7e8000001900780b */ /* 0x000fe20003f24000 */
[----:B0-----:R-:W-:Y:S01]  /*09e0*/  @!P2 FMUL R10, R10, R10 ;  /* 0x0000000a0a0aa220 */ /* 0x001fe20000400000 */
[----:B------:R-:W-:-:S03]  /*09f0*/  FFMA R9, R26, R31, R7 ;  /* 0x0000001f1a097223 */ /* 0x000fc60000000007 */
[----:B------:R-:W-:Y:S02]  /*0a00*/  FADD R26, R10, 1 ;  /* 0x3f8000000a1a7421 */ /* 0x000fe40000000000 */
[----:B------:R-:W-:Y:S01]  /*0a10*/  @P0 FMUL R21, R21, 0.25 ;  /* 0x3e80000015150820 */ /* 0x000fe20000400000 */
[----:B------:R-:W-:Y:S01]  /*0a20*/  FMUL R23, R14, R23 ;  /* 0x000000170e177220 */ /* 0x000fe20000400000 */
[-C--:B------:R-:W-:Y:S01]  /*0a30*/  FMUL R28, R27, R16.reuse ;  /* 0x000000101b1c7220 */ /* 0x080fe20000400000 */
[----:B------:R-:W-:Y:S01]  /*0a40*/  FMUL R16, R15, R16 ;  /* 0x000000100f107220 */ /* 0x000fe20000400000 */
[----:B------:R-:W-:Y:S01]  /*0a50*/  FSETP.GT.AND P3, PT, R26, 8.50705917302346158658e+37, PT ;  /* 0x7e8000001a00780b */ /* 0x000fe20003f64000 */
[-CC-:B------:R-:W-:Y:S01]  /*0a60*/  FFMA R14, R19, R30.reuse, R6.reuse ;  /* 0x0000001e130e7223 */ /* 0x180fe20000000006 */
[----:B--2---:R-:W-:Y:S01]  /*0a70*/  SHF.L.U32 R15, R4, 0xa, RZ ;  /* 0x0000000a040f7819 */ /* 0x004fe200000006ff */
[----:B------:R-:W-:Y:S01]  /*0a80*/  @P1 FMUL R25, R25, 0.25 ;  /* 0x3e80000019191820 */ /* 0x000fe20000400000 */
[----:B------:R-:W-:Y:S01]  /*0a90*/  FFMA R6, R23, R30, R6 ;  /* 0x0000001e17067223 */ /* 0x000fe20000000006 */
[----:B------:R-:W-:Y:S01]  /*0aa0*/  FFMA R23, R24, R31, R7 ;  /* 0x0000001f18177223 */ /* 0x000fe20000000007 */
[----:B------:R-:W0:Y:S01]  /*0ab0*/  MUFU.RCP R21, R21 ;  /* 0x0000001500157308 */ /* 0x000e220000001000 */
[----:B------:R-:W-:-:S02]  /*0ac0*/  LOP3.LUT R15, R15, 0xc00, RZ, 0xc0, !PT ;  /* 0x00000c000f0f7812 */ /* 0x000fc400078ec0ff */
[----:B------:R-:W-:Y:S02]  /*0ad0*/  FADD R27, RZ, -R23 ;  /* 0x80000017ff1b7221 */ /* 0x000fe40000000000 */
[----:B------:R-:W-:-:S03]  /*0ae0*/  LOP3.LUT R24, R15, 0x200, RZ, 0xfc, !PT ;  /* 0x000002000f187812 */ /* 0x000fc600078efcff */
[----:B------:R-:W1:Y:S01]  /*0af0*/  MUFU.RCP R25, R25 ;  /* 0x0000001900197308 */ /* 0x000e620000001000 */
[----:B------:R-:W-:Y:S01]  /*0b00*/  FMUL R27, R27, 1.4426950216293334961 ;  /* 0x3fb8aa3b1b1b7820 */ /* 0x000fe20000400000 */
[----:B------:R-:W-:Y:S01]  /*0b10*/  @P3 FMUL R26, R26, 0.25 ;  /* 0x3e8000001a1a3820 */ /* 0x000fe20000400000 */
[----:B------:R-:W-:Y:S01]  /*0b20*/  LEA.HI R29, R24, UR4, RZ, 0x1c ;  /* 0x00000004181d7c11 */ /* 0x000fe2000f8fe0ff */
[----:B------:R-:W-:Y:S01]  /*0b30*/  FFMA R20, R28, R31, R7 ;  /* 0x0000001f1c147223 */ /* 0x000fe20000000007 */
[----:B------:R-:W-:Y:S01]  /*0b40*/  FSEL R24, R12, 1, P0 ;  /* 0x3f8000000c187808 */ /* 0x000fe20000000000 */
[----:B------:R-:W-:Y:S01]  /*0b50*/  FADD R28, RZ, -R37 ;  /* 0x80000025ff1c7221 */ /* 0x000fe20000000000 */
[C---:B------:R-:W-:Y:S01]  /*0b60*/  LOP3.LUT R10, R15.reuse, 0x300, RZ, 0xfc, !PT ;  /* 0x000003000f0a7812 */ /* 0x040fe200078efcff */
[----:B------:R-:W2:Y:S01]  /*0b70*/  MUFU.RCP R26, R26 ;  /* 0x0000001a001a7308 */ /* 0x000ea20000001000 */
[----:B------:R-:W-:Y:S02]  /*0b80*/  LOP3.LUT R32, R15, R32, RZ, 0xfc, !PT ;  /* 0x000000200f207212 */ /* 0x000fe400078efcff */
[----:B------:R-:W-:-:S02]  /*0b90*/  FSETP.GEU.AND P0, PT, R27, -126, PT ;  /* 0xc2fc00001b00780b */ /* 0x000fc40003f0e000 */
[----:B------:R-:W-:Y:S01]  /*0ba0*/  FSEL R30, R12, 1, P1 ;  /* 0x3f8000000c1e7808 */ /* 0x000fe20000800000 */
[----:B------:R-:W-:Y:S01]  /*0bb0*/  FFMA R7, R16, R31, R7 ;  /* 0x0000001f10077223 */ /* 0x000fe20000000007 */
[----:B0-----:R-:W-:Y:S01]  /*0bc0*/  FMUL R24, R21, R24 ;  /* 0x0000001815187220 */ /* 0x001fe20000400000 */
[----:B------:R-:W-:Y:S01]  /*0bd0*/  FMUL R28, R28, 1.4426950216293334961 ;  /* 0x3fb8aa3b1c1c7820 */ /* 0x000fe20000400000 */
[----:B------:R-:W-:Y:S01]  /*0be0*/  LEA.HI R31, R10, UR4, RZ, 0x1c ;  /* 0x000000040a1f7c11 */ /* 0x000fe2000f8fe0ff */
[----:B------:R-:W-:Y:S01]  /*0bf0*/  FADD R21, RZ, -R18 ;  /* 0x80000012ff157221 */ /* 0x000fe20000000000 */
[----:B------:R-:W-:Y:S01]  /*0c00*/  LEA R10, R32, R29, 0x2 ;  /* 0x0000001d200a7211 */ /* 0x000fe200078e10ff */
[----:B-1----:R-:W-:Y:S01]  /*0c10*/  FMUL R29, R25, R30 ;  /* 0x0000001e191d7220 */ /* 0x002fe20000400000 */
[----:B------:R-:W-:Y:S01]  /*0c20*/  FSETP.GEU.AND P1, PT, R28, -126, PT ;  /* 0xc2fc00001c00780b */ /* 0x000fe20003f2e000 */
[----:B------:R-:W-:Y:S02]  /*0c30*/  FMUL R25, R21, 1.4426950216293334961 ;  /* 0x3fb8aa3b15197820 */ /* 0x000fe40000400000 */
[----:B------:R-:W-:Y:S01]  /*0c40*/  FMUL R21, R8, R29 ;  /* 0x0000001d08157220 */ /* 0x000fe20000400000 */
[----:B------:R-:W-:Y:S01]  /*0c50*/  FADD R8, RZ, -R11 ;  /* 0x8000000bff087221 */ /* 0x000fe20000000000 */
[----:B------:R-:W-:Y:S01]  /*0c60*/  FSEL R29, R12, 1, P3 ;  /* 0x3f8000000c1d7808 */ /* 0x000fe20001800000 */
[----:B------:R-:W-:Y:S01]  /*0c70*/  @!P0 FMUL R27, R27, 0.5 ;  /* 0x3f0000001b1b8820 */ /* 0x000fe20000400000 */
[----:B------:R-:W-:Y:S01]  /*0c80*/  FSETP.GEU.AND P2, PT, R25, -126, PT ;  /* 0xc2fc00001900780b */ /* 0x000fe20003f4e000 */
[----:B------:R-:W-:-:S02]  /*0c90*/  FMUL R8, R8, 1.4426950216293334961 ;  /* 0x3fb8aa3b08087820 */ /* 0x000fc40000400000 */
[----:B--2---:R-:W-:Y:S01]  /*0ca0*/  FMUL R30, R26, R29 ;  /* 0x0000001d1a1e7220 */ /* 0x004fe20000400000 */
[----:B------:R-:W-:Y:S01]  /*0cb0*/  FADD R26, RZ, -R20 ;  /* 0x80000014ff1a7221 */ /* 0x000fe20000000000 */
[----:B------:R-:W0:Y:S01]  /*0cc0*/  MUFU.EX2 R27, R27 ;  /* 0x0000001b001b7308 */ /* 0x000e220000000800 */
[----:B------:R-:W-:Y:S01]  /*0cd0*/  FSETP.GEU.AND P4, PT, R8, -126, PT ;  /* 0xc2fc00000800780b */ /* 0x000fe20003f8e000 */
[----:B------:R-:W-:Y:S01]  /*0ce0*/  @!P1 FMUL R28, R28, 0.5 ;  /* 0x3f0000001c1c9820 */ /* 0x000fe20000400000 */
[C---:B------:R-:W-:Y:S01]  /*0cf0*/  LOP3.LUT R16, R15.reuse, 0x100, RZ, 0xfc, !PT ;  /* 0x000001000f107812 */ /* 0x040fe200078efcff */
[----:B------:R-:W-:Y:S01]  /*0d00*/  FMUL R26, R26, 1.4426950216293334961 ;  /* 0x3fb8aa3b1a1a7820 */ /* 0x000fe20000400000 */
[----:B------:R-:W-:Y:S02]  /*0d10*/  LEA.HI R19, R15, UR4, RZ, 0x1c ;  /* 0x000000040f137c11 */ /* 0x000fe4000f8fe0ff */
[----:B------:R-:W-:Y:S01]  /*0d20*/  LEA.HI R15, R16, UR4, RZ, 0x1c ;  /* 0x00000004100f7c11 */ /* 0x000fe2000f8fe0ff */
[----:B------:R-:W-:Y:S01]  /*0d30*/  @!P2 FMUL R25, R25, 0.5 ;  /* 0x3f0000001919a820 */ /* 0x000fe20000400000 */
[----:B------:R-:W1:Y:S01]  /*0d40*/  MUFU.EX2 R28, R28 ;  /* 0x0000001c001c7308 */ /* 0x000e620000000800 */
[----:B------:R-:W-:Y:S01]  /*0d50*/  FSETP.GEU.AND P3, PT, R26, -126, PT ;  /* 0xc2fc00001a00780b */ /* 0x000fe20003f6e000 */
[----:B------:R-:W-:Y:S01]  /*0d60*/  FADD R29, RZ, -R17 ;  /* 0x80000011ff1d7221 */ /* 0x000fe20000000000 */
[----:B------:R-:W-:-:S02]  /*0d70*/  LEA R16, R32, R15, 0x2 ;  /* 0x0000000f20107211 */ /* 0x000fc400078e10ff */
[----:B------:R-:W-:Y:S01]  /*0d80*/  LEA R15, R32, R31, 0x2 ;  /* 0x0000001f200f7211 */ /* 0x000fe200078e10ff */
[----:B------:R-:W-:Y:S01]  /*0d90*/  FMUL R31, R29, 1.4426950216293334961 ;  /* 0x3fb8aa3b1d1f7820 */ /* 0x000fe20000400000 */
[----:B------:R-:W-:Y:S01]  /*0da0*/  @!P4 FMUL R8, R8, 0.5 ;  /* 0x3f0000000808c820 */ /* 0x000fe20000400000 */
[----:B------:R-:W2:Y:S01]  /*0db0*/  MUFU.EX2 R25, R25 ;  /* 0x0000001900197308 */ /* 0x000ea20000000800 */
[----:B0-----:R-:W-:Y:S02]  /*0dc0*/  @!P0 FMUL R27, R27, R27 ;  /* 0x0000001b1b1b8220 */ /* 0x001fe40000400000 */
[----:B------:R-:W-:-:S03]  /*0dd0*/  FSETP.GEU.AND P0, PT, R31, -126, PT ;  /* 0xc2fc00001f00780b */ /* 0x000fc60003f0e000 */
[----:B------:R-:W-:Y:S02]  /*0de0*/  @!P3 FMUL R26, R26, 0.5 ;  /* 0x3f0000001a1ab820 */ /* 0x000fe40000400000 */
[----:B------:R-:W0:Y:S01]  /*0df0*/  MUFU.EX2 R8, R8 ;  /* 0x0000000800087308 */ /* 0x000e220000000800 */
[----:B-1----:R-:W-:Y:S01]  /*0e00*/  @!P1 FMUL R28, R28, R28 ;  /* 0x0000001c1c1c9220 */ /* 0x002fe20000400000 */
[----:B------:R-:W-:Y:S01]  /*0e10*/  LEA R19, R32, R19, 0x2 ;  /* 0x0000001320137211 */ /* 0x000fe200078e10ff */
[----:B------:R-:W-:Y:S02]  /*0e20*/  FADD R32, R27, 1 ;  /* 0x3f8000001b207421 */ /* 0x000fe40000000000 */
[----:B------:R-:W-:Y:S01]  /*0e30*/  FADD R27, R28, 1 ;  /* 0x3f8000001c1b7421 */ /* 0x000fe20000000000 */
[----:B--2---:R-:W-:Y:S02]  /*0e40*/  @!P2 FMUL R25, R25, R25 ;  /* 0x000000191919a220 */ /* 0x004fe40000400000 */
[----:B------:R-:W1:Y:S01]  /*0e50*/  MUFU.EX2 R26, R26 ;  /* 0x0000001a001a7308 */ /* 0x000e620000000800 */
[----:B------:R-:W-:Y:S01]  /*0e60*/  @!P0 FMUL R31, R31, 0.5 ;  /* 0x3f0000001f1f8820 */ /* 0x000fe20000400000 */
[----:B------:R-:W-:Y:S01]  /*0e70*/  FSETP.GT.AND P1, PT, R32, 8.50705917302346158658e+37, PT ;  /* 0x7e8000002000780b */ /* 0x000fe20003f24000 */
[----:B------:R-:W-:Y:S01]  /*0e80*/  FMUL R5, R5, R30 ;  /* 0x0000001e05057220 */ /* 0x000fe20000400000 */
[----:B------:R-:W-:Y:S01]  /*0e90*/  FSETP.GT.AND P2, PT, R27, 8.50705917302346158658e+37, PT ;  /* 0x7e8000001b00780b */ /* 0x000fe20003f44000 */
[----:B------:R-:W-:Y:S01]  /*0ea0*/  FADD R30, R25, 1 ;  /* 0x3f800000191e7421 */ /* 0x000fe20000000000 */
[----:B0-----:R-:W-:-:S02]  /*0eb0*/  @!P4 FMUL R8, R8, R8 ;  /* 0x000000080808c220 */ /* 0x001fc40000400000 */
[----:B------:R0:W2:Y:S02]  /*0ec0*/  MUFU.EX2 R25, R31 ;  /* 0x0000001f00197308 */ /* 0x0000a40000000800 */
[----:B------:R-:W-:Y:S01]  /*0ed0*/  FADD R28, R8, 1 ;  /* 0x3f800000081c7421 */ /* 0x000fe20000000000 */
[----:B------:R-:W-:Y:S01]  /*0ee0*/  FSETP.GT.AND P4, PT, R30, 8.50705917302346158658e+37, PT ;  /* 0x7e8000001e00780b */ /* 0x000fe20003f84000 */
[----:B-1----:R-:W-:-:S03]  /*0ef0*/  @!P3 FMUL R26, R26, R26 ;  /* 0x0000001a1a1ab220 */ /* 0x002fc60000400000 */
[----:B------:R-:W-:Y:S01]  /*0f00*/  @P1 FMUL R32, R32, 0.25 ;  /* 0x3e80000020201820 */ /* 0x000fe20000400000 */
[----:B------:R-:W-:Y:S01]  /*0f10*/  FSETP.GT.AND P3, PT, R28, 8.50705917302346158658e+37, PT ;  /* 0x7e8000001c00780b */ /* 0x000fe20003f64000 */
[----:B------:R-:W-:Y:S01]  /*0f20*/  @P2 FMUL R27, R27, 0.25 ;  /* 0x3e8000001b1b2820 */ /* 0x000fe20000400000 */
[----:B------:R-:W-:Y:S01]  /*0f30*/  FADD R29, R26, 1 ;  /* 0x3f8000001a1d7421 */ /* 0x000fe20000000000 */
[----:B0-----:R-:W-:Y:S02]  /*0f40*/  FSEL R31, R12, 1, P1 ;  /* 0x3f8000000c1f7808 */ /* 0x001fe40000800000 */
[----:B------:R-:W0:Y:S01]  /*0f50*/  MUFU.RCP R32, R32 ;  /* 0x0000002000207308 */ /* 0x000e220000001000 */
[----:B--2---:R-:W-:Y:S01]  /*0f60*/  @!P0 FMUL R25, R25, R25 ;  /* 0x0000001919198220 */ /* 0x004fe20000400000 */
[----:B------:R-:W-:Y:S01]  /*0f70*/  FSETP.GT.AND P1, PT, R29, 8.50705917302346158658e+37, PT ;  /* 0x7e8000001d00780b */ /* 0x000fe20003f24000 */
[----:B------:R-:W-:Y:S02]  /*0f80*/  @P4 FMUL R30, R30, 0.25 ;  /* 0x3e8000001e1e4820 */ /* 0x000fe40000400000 */
[----:B------:R-:W-:-:S03]  /*0f90*/  FADD R25, R25, 1 ;  /* 0x3f80000019197421 */ /* 0x000fc60000000000 */
[----:B------:R-:W1:Y:S01]  /*0fa0*/  MUFU.RCP R27, R27 ;  /* 0x0000001b001b7308 */ /* 0x000e620000001000 */
[----:B------:R-:W-:Y:S01]  /*0fb0*/  @P3 FMUL R28, R28, 0.25 ;  /* 0x3e8000001c1c3820 */ /* 0x000fe20000400000 */
[----:B------:R-:W-:Y:S02]  /*0fc0*/  FSETP.GT.AND P0, PT, R25, 8.50705917302346158658e+37, PT ;  /* 0x7e8000001900780b */ /* 0x000fe40003f04000 */
[----:B------:R-:W-:-:S04]  /*0fd0*/  FSEL R26, R12, 1, P2 ;  /* 0x3f8000000c1a7808 */ /* 0x000fc80001000000 */
[----:B------:R-:W2:Y:S01]  /*0fe0*/  MUFU.RCP R30, R30 ;  /* 0x0000001e001e7308 */ /* 0x000ea20000001000 */
[----:B------:R-:W-:Y:S01]  /*0ff0*/  @P1 FMUL R29, R29, 0.25 ;  /* 0x3e8000001d1d1820 */ /* 0x000fe20000400000 */
[----:B0-----:R-:W-:-:S06]  /*1000*/  FMUL R8, R32, R31 ;  /* 0x0000001f20087220 */ /* 0x001fcc0000400000 */
[----:B------:R-:W0:Y:S01]  /*1010*/  MUFU.RCP R28, R28 ;  /* 0x0000001c001c7308 */ /* 0x000e220000001000 */
[----:B-1----:R-:W-:Y:S01]  /*1020*/  FMUL R26, R27, R26 ;  /* 0x0000001a1b1a7220 */ /* 0x002fe20000400000 */
[----:B------:R-:W-:Y:S01]  /*1030*/  FADD R27, RZ, -R36 ;  /* 0x80000024ff1b7221 */ /* 0x000fe20000000000 */
[----:B------:R-:W-:Y:S01]  /*1040*/  FMUL R8, R23, R8 ;  /* 0x0000000817087220 */ /* 0x000fe20000400000 */
[C---:B------:R-:W-:Y:S01]  /*1050*/  FSEL R23, R12.reuse, 1, P4 ;  /* 0x3f8000000c177808 */ /* 0x040fe20002000000 */
[----:B------:R-:W-:Y:S01]  /*1060*/  @P0 FMUL R25, R25, 0.25 ;  /* 0x3e80000019190820 */ /* 0x000fe20000400000 */
[----:B------:R-:W-:Y:S02]  /*1070*/  FMUL R27, R27, 1.4426950216293334961 ;  /* 0x3fb8aa3b1b1b7820 */ /* 0x000fe40000400000 */
[----:B------:R-:W1:Y:S01]  /*1080*/  MUFU.RCP R29, R29 ;  /* 0x0000001d001d7308 */ /* 0x000e620000001000 */
[----:B------:R-:W-:Y:S01]  /*1090*/  FSEL R31, R12, 1, P3 ;  /* 0x3f8000000c1f7808 */ /* 0x000fe20001800000 */
[----:B--2---:R-:W-:Y:S01]  /*10a0*/  FMUL R23, R30, R23 ;  /* 0x000000171e177220 */ /* 0x004fe20000400000 */
[----:B------:R-:W-:-:S03]  /*10b0*/  FSETP.GEU.AND P4, PT, R27, -126, PT ;  /* 0xc2fc00001b00780b */ /* 0x000fc60003f8e000 */
[----:B------:R-:W-:Y:S01]  /*10c0*/  FMUL R23, R18, R23 ;  /* 0x0000001712177220 */ /* 0x000fe20000400000 */
[----:B0-----:R-:W-:Y:S01]  /*10d0*/  FMUL R30, R28, R31 ;  /* 0x0000001f1c1e7220 */ /* 0x001fe20000400000 */
[----:B------:R-:W0:Y:S01]  /*10e0*/  MUFU.RCP R25, R25 ;  /* 0x0000001900197308 */ /* 0x000e220000001000 */
[----:B------:R-:W-:Y:S01]  /*10f0*/  FADD R28, RZ, -R14 ;  /* 0x8000000eff1c7221 */ /* 0x000fe20000000000 */
[----:B------:R-:W-:-:S03]  /*1100*/  FSEL R18, R12, 1, P1 ;  /* 0x3f8000000c127808 */ /* 0x000fc60000800000 */
[----:B------:R-:W-:Y:S02]  /*1110*/  FMUL R28, R28, 1.4426950216293334961 ;  /* 0x3fb8aa3b1c1c7820 */ /* 0x000fe40000400000 */
[----:B-1----:R-:W-:Y:S01]  /*1120*/  FMUL R31, R29, R18 ;  /* 0x000000121d1f7220 */ /* 0x002fe20000400000 */
[----:B------:R-:W-:Y:S01]  /*1130*/  FADD R29, RZ, -R22 ;  /* 0x80000016ff1d7221 */ /* 0x000fe20000000000 */
[----:B------:R-:W-:Y:S01]  /*1140*/  FSEL R18, R12, 1, P0 ;  /* 0x3f8000000c127808 */ /* 0x000fe20000000000 */
[----:B------:R-:W-:Y:S01]  /*1150*/  @!P4 FMUL R27, R27, 0.5 ;  /* 0x3f0000001b1bc820 */ /* 0x000fe20000400000 */
[----:B------:R-:W-:Y:S01]  /*1160*/  FSETP.GEU.AND P5, PT, R28, -126, PT ;  /* 0xc2fc00001c00780b */ /* 0x000fe20003fae000 */
[----:B------:R-:W-:Y:S01]  /*1170*/  FMUL R29, R29, 1.4426950216293334961 ;  /* 0x3fb8aa3b1d1d7820 */ /* 0x000fe20000400000 */
[----:B------:R-:W-:Y:S01]  /*1180*/  FMUL R11, R11, R30 ;  /* 0x0000001e0b0b7220 */ /* 0x000fe20000400000 */
[----:B0-----:R-:W-:Y:S01]  /*1190*/  FMUL R18, R25, R18 ;  /* 0x0000001219127220 */ /* 0x001fe20000400000 */
[----:B------:R-:W-:Y:S01]  /*11a0*/  FADD R30, RZ, -R13 ;  /* 0x8000000dff1e7221 */ /* 0x000fe20000000000 */
[----:B------:R-:W-:Y:S01]  /*11b0*/  FADD R25, RZ, -R6 ;  /* 0x80000006ff197221 */ /* 0x000fe20000000000 */
[----:B------:R-:W-:Y:S01]  /*11c0*/  FSETP.GEU.AND P3, PT, R29, -126, PT ;  /* 0xc2fc00001d00780b */ /* 0x000fe20003f6e000 */
[----:B------:R-:W0:Y:S01]  /*11d0*/  MUFU.EX2 R27, R27 ;  /* 0x0000001b001b7308 */ /* 0x000e220000000800 */
[----:B------:R-:W-:Y:S01]  /*11e0*/  FMUL R18, R17, R18 ;  /* 0x0000001211127220 */ /* 0x000fe20000400000 */
[----:B------:R-:W-:Y:S01]  /*11f0*/  FADD R17, RZ, -R9 ;  /* 0x80000009ff117221 */ /* 0x000fe20000000000 */
[----:B------:R-:W-:Y:S01]  /*1200*/  FMUL R30, R30, 1.4426950216293334961 ;  /* 0x3fb8aa3b1e1e7820 */ /* 0x000fe20000400000 */
[----:B------:R-:W-:-:S02]  /*1210*/  FMUL R25, R25, 1.4426950216293334961 ;  /* 0x3fb8aa3b19197820 */ /* 0x000fc40000400000 */
[----:B------:R-:W-:Y:S01]  /*1220*/  @!P5 FMUL R28, R28, 0.5 ;  /* 0x3f0000001c1cd820 */ /* 0x000fe20000400000 */
[----:B------:R-:W-:Y:S01]  /*1230*/  FMUL R34, R17, 1.4426950216293334961 ;  /* 0x3fb8aa3b11227820 */ /* 0x000fe20000400000 */
[----:B------:R-:W-:Y:S01]  /*1240*/  FADD R17, RZ, -R7 ;  /* 0x80000007ff117221 */ /* 0x000fe20000000000 */
[----:B------:R-:W-:Y:S02]  /*1250*/  FSETP.GEU.AND P0, PT, R30, -126, PT ;  /* 0xc2fc00001e00780b */ /* 0x000fe40003f0e000 */
[----:B------:R-:W-:Y:S01]  /*1260*/  FSETP.GEU.AND P1, PT, R25, -126, PT ;  /* 0xc2fc00001900780b */ /* 0x000fe20003f2e000 */
[----:B------:R-:W-:Y:S01]  /*1270*/  FMUL R24, R35, R24 ;  /* 0x0000001823187220 */ /* 0x000fe20000400000 */
[----:B------:R-:W-:Y:S01]  /*1280*/  FMUL R35, R17, 1.4426950216293334961 ;  /* 0x3fb8aa3b11237820 */ /* 0x000fe20000400000 */
[----:B------:R-:W1:Y:S01]  /*1290*/  MUFU.EX2 R28, R28 ;  /* 0x0000001c001c7308 */ /* 0x000e620000000800 */
[----:B------:R-:W-:Y:S01]  /*12a0*/  @!P3 FMUL R29, R29, 0.5 ;  /* 0x3f0000001d1db820 */ /* 0x000fe20000400000 */
[----:B------:R-:W-:Y:S01]  /*12b0*/  FSETP.GEU.AND P2, PT, R34, -126, PT ;  /* 0xc2fc00002200780b */ /* 0x000fe20003f4e000 */
[----:B0-----:R-:W-:Y:S01]  /*12c0*/  @!P4 FMUL R27, R27, R27 ;  /* 0x0000001b1b1bc220 */ /* 0x001fe20000400000 */
[----:B------:R-:W-:-:S04]  /*12d0*/  FSETP.GEU.AND P4, PT, R35, -126, PT ;  /* 0xc2fc00002300780b */ /* 0x000fc80003f8e000 */
[----:B------:R-:W0:Y:S01]  /*12e0*/  MUFU.EX2 R29, R29 ;  /* 0x0000001d001d7308 */ /* 0x000e220000000800 */
[----:B------:R-:W-:Y:S01]  /*12f0*/  @!P0 FMUL R30, R30, 0.5 ;  /* 0x3f0000001e1e8820 */ /* 0x000fe20000400000 */
[----:B------:R-:W-:Y:S01]  /*1300*/  @!P1 FMUL R25, R25, 0.5 ;  /* 0x3f00000019199820 */ /* 0x000fe20000400000 */
[----:B------:R-:W-:-:S05]  /*1310*/  FMUL R26, R37, R26 ;  /* 0x0000001a251a7220 */ /* 0x000fca0000400000 */
[----:B------:R-:W2:Y:S01]  /*1320*/  MUFU.EX2 R17, R25 ;  /* 0x0000001900117308 */ /* 0x000ea20000000800 */
[----:B------:R-:W-:Y:S01]  /*1330*/  @!P2 FMUL R34, R34, 0.5 ;  /* 0x3f0000002222a820 */ /* 0x000fe20000400000 */
[----:B-1----:R-:W-:Y:S01]  /*1340*/  @!P5 FMUL R28, R28, R28 ;  /* 0x0000001c1c1cd220 */ /* 0x002fe20000400000 */
[----:B------:R-:W-:Y:S01]  /*1350*/  @!P4 FMUL R35, R35, 0.5 ;  /* 0x3f0000002323c820 */ /* 0x000fe20000400000 */
[----:B------:R-:W-:-:S04]  /*1360*/  FADD R37, R27, 1 ;  /* 0x3f8000001b257421 */ /* 0x000fc80000000000 */
[----:B------:R-:W1:Y:S01]  /*1370*/  MUFU.EX2 R30, R30 ;  /* 0x0000001e001e7308 */ /* 0x000e620000000800 */
[----:B------:R-:W-:Y:S01]  /*1380*/  FADD R32, R28, 1 ;  /* 0x3f8000001c207421 */ /* 0x000fe20000000000 */
[----:B0-----:R-:W-:-:S06]  /*1390*/  @!P3 FMUL R29, R29, R29 ;  /* 0x0000001d1d1db220 */ /* 0x001fcc0000400000 */
[----:B------:R-:W0:Y:S01]  /*13a0*/  MUFU.EX2 R27, R34 ;  /* 0x00000022001b7308 */ /* 0x000e220000000800 */
[----:B------:R-:W-:Y:S01]  /*13b0*/  FMUL R20, R20, R31 ;  /* 0x0000001f14147220 */ /* 0x000fe20000400000 */
[----:B------:R-:W-:-:S06]  /*13c0*/  FADD R31, R29, 1 ;  /* 0x3f8000001d1f7421 */ /* 0x000fcc0000000000 */
[----:B------:R-:W3:Y:S01]  /*13d0*/  MUFU.EX2 R28, R35 ;  /* 0x00000023001c7308 */ /* 0x000ee20000000800 */
[----:B------:R-:W-:Y:S01]  /*13e0*/  FSETP.GT.AND P3, PT, R32, 8.50705917302346158658e+37, PT ;  /* 0x7e8000002000780b */ /* 0x000fe20003f64000 */
[----:B--2---:R-:W-:Y:S01]  /*13f0*/  @!P1 FMUL R17, R17, R17 ;  /* 0x0000001111119220 */ /* 0x004fe20000400000 */
[----:B-1----:R-:W-:Y:S01]  /*1400*/  @!P0 FMUL R30, R30, R30 ;  /* 0x0000001e1e1e8220 */ /* 0x002fe20000400000 */
[----:B------:R-:W-:Y:S02]  /*1410*/  FSETP.GT.AND P0, PT, R31, 8.50705917302346158658e+37, PT ;  /* 0x7e8000001f00780b */ /* 0x000fe40003f04000 */
[----:B------:R-:W-:Y:S01]  /*1420*/  FADD R17, R17, 1 ;  /* 0x3f80000011117421 */ /* 0x000fe20000000000 */
[----:B------:R-:W-:Y:S01]  /*1430*/  FSETP.GT.AND P5, PT, R37, 8.50705917302346158658e+37, PT ;  /* 0x7e8000002500780b */ /* 0x000fe20003fa4000 */
[----:B0-----:R-:W-:Y:S01]  /*1440*/  @!P2 FMUL R27, R27, R27 ;  /* 0x0000001b1b1ba220 */ /* 0x001fe20000400000 */
[----:B------:R-:W-:-:S03]  /*1450*/  FADD R30, R30, 1 ;  /* 0x3f8000001e1e7421 */ /* 0x000fc60000000000 */
[----:B------:R-:W-:Y:S01]  /*1460*/  FADD R27, R27, 1 ;  /* 0x3f8000001b1b7421 */ /* 0x000fe20000000000 */
[----:B---3--:R-:W-:Y:S01]  /*1470*/  @!P4 FMUL R28, R28, R28 ;  /* 0x0000001c1c1cc220 */ /* 0x008fe20000400000 */
[----:B------:R-:W-:Y:S01]  /*1480*/  FSETP.GT.AND P4, PT, R17, 8.50705917302346158658e+37, PT ;  /* 0x7e8000001100780b */ /* 0x000fe20003f84000 */
[----:B------:R-:W-:Y:S01]  /*1490*/  @P3 FMUL R32, R32, 0.25 ;  /* 0x3e80000020203820 */ /* 0x000fe20000400000 */
[----:B------:R-:W-:Y:S01]  /*14a0*/  FSETP.GT.AND P1, PT, R30, 8.50705917302346158658e+37, PT ;  /* 0x7e8000001e00780b */ /* 0x000fe20003f24000 */
[----:B------:R-:W-:Y:S01]  /*14b0*/  FADD R28, R28, 1 ;  /* 0x3f8000001c1c7421 */ /* 0x000fe20000000000 */
[----:B------:R-:W-:Y:S01]  /*14c0*/  FSETP.GT.AND P2, PT, R27, 8.50705917302346158658e+37, PT ;  /* 0x7e8000001b00780b */ /* 0x000fe20003f44000 */
[----:B------:R0:W1:Y:S01]  /*14d0*/  MUFU.RCP R25, R32 ;  /* 0x0000002000197308 */ /* 0x0000620000001000 */
[----:B------:R-:W-:Y:S01]  /*14e0*/  @P0 FMUL R31, R31, 0.25 ;  /* 0x3e8000001f1f0820 */ /* 0x000fe20000400000 */
[----:B------:R-:W-:Y:S01]  /*14f0*/  @P5 FMUL R37, R37, 0.25 ;  /* 0x3e80000025255820 */ /* 0x000fe20000400000 */
[----:B------:R-:W-:-:S02]  /*1500*/  FSEL R34, R12, 1, P5 ;  /* 0x3f8000000c227808 */ /* 0x000fc40002800000 */
[----:B------:R-:W-:-:S03]  /*1510*/  FSETP.GT.AND P5, PT, R28, 8.50705917302346158658e+37, PT ;  /* 0x7e8000001c00780b */ /* 0x000fc60003fa4000 */
[----:B------:R-:W2:Y:S01]  /*1520*/  MUFU.RCP R31, R31 ;  /* 0x0000001f001f7308 */ /* 0x000ea20000001000 */
[----:B------:R-:W-:Y:S01]  /*1530*/  @P4 FMUL R17, R17, 0.25 ;  /* 0x3e80000011114820 */ /* 0x000fe20000400000 */
[----:B------:R-:W-:Y:S01]  /*1540*/  @P1 FMUL R30, R30, 0.25 ;  /* 0x3e8000001e1e1820 */ /* 0x000fe20000400000 */
[----:B0-----:R-:W-:Y:S01]  /*1550*/  FSEL R32, R12, 1, P3 ;  /* 0x3f8000000c207808 */ /* 0x001fe20001800000 */
[----:B------:R-:W-:-:S04]  /*1560*/  @P2 FMUL R27, R27, 0.25 ;  /* 0x3e8000001b1b2820 */ /* 0x000fc80000400000 */
[----:B------:R-:W0:Y:S01]  /*1570*/  MUFU.RCP R17, R17 ;  /* 0x0000001100117308 */ /* 0x000e220000001000 */
[----:B-1----:R-:W-:Y:S01]  /*1580*/  FMUL R25, R25, R32 ;  /* 0x0000002019197220 */ /* 0x002fe20000400000 */
[----:B------:R-:W-:Y:S01]  /*1590*/  FSEL R32, R12, 1, P0 ;  /* 0x3f8000000c207808 */ /* 0x000fe20000000000 */
[----:B------:R-:W-:-:S05]  /*15a0*/  @P5 FMUL R28, R28, 0.25 ;  /* 0x3e8000001c1c5820 */ /* 0x000fca0000400000 */
[----:B------:R-:W1:Y:S01]  /*15b0*/  MUFU.RCP R29, R37 ;  /* 0x00000025001d7308 */ /* 0x000e620000001000 */
[----:B--2---:R-:W-:Y:S01]  /*15c0*/  FMUL R31, R31, R32 ;  /* 0x000000201f1f7220 */ /* 0x004fe20000400000 */
[----:B------:R-:W-:-:S06]  /*15d0*/  FSEL R32, R12, 1, P4 ;  /* 0x3f8000000c207808 */ /* 0x000fcc0002000000 */
[----:B------:R-:W2:Y:S08]  /*15e0*/  MUFU.RCP R30, R30 ;  /* 0x0000001e001e7308 */ /* 0x000eb00000001000 */
[----:B------:R-:W3:Y:S01]  /*15f0*/  MUFU.RCP R27, R27 ;  /* 0x0000001b001b7308 */ /* 0x000ee20000001000 */
[----:B------:R-:W-:Y:S01]  /*1600*/  FSEL R35, R12, 1, P1 ;  /* 0x3f8000000c237808 */ /* 0x000fe20000800000 */
[----:B0-----:R-:W-:-:S06]  /*1610*/  FMUL R17, R17, R32 ;  /* 0x0000002011117220 */ /* 0x001fcc0000400000 */
[----:B------:R-:W0:Y:S01]  /*1620*/  MUFU.RCP R28, R28 ;  /* 0x0000001c001c7308 */ /* 0x000e220000001000 */
[----:B------:R-:W-:Y:S01]  /*1630*/  FSEL R32, R12, 1, P2 ;  /* 0x3f8000000c207808 */ /* 0x000fe20001000000 */
[----:B-1----:R-:W-:Y:S01]  /*1640*/  FMUL R29, R29, R34 ;  /* 0x000000221d1d7220 */ /* 0x002fe20000400000 */
[----:B--2---:R-:W-:Y:S01]  /*1650*/  FMUL R30, R30, R35 ;  /* 0x000000231e1e7220 */ /* 0x004fe20000400000 */
[----:B------:R-:W-:Y:S01]  /*1660*/  STS [R19], R24 ;  /* 0x0000001813007388 */ /* 0x000fe20000000800 */
[----:B------:R-:W-:Y:S01]  /*1670*/  FSEL R35, R12, 1, P5 ;  /* 0x3f8000000c237808 */ /* 0x000fe20002800000 */
[----:B---3--:R-:W-:Y:S02]  /*1680*/  FMUL R12, R27, R32 ;  /* 0x000000201b0c7220 */ /* 0x008fe40000400000 */
[----:B------:R-:W-:Y:S01]  /*1690*/  STS [R16+0x400], R21 ;  /* 0x0004001510007388 */ /* 0x000fe20000000800 */
[----:B------:R-:W-:-:S03]  /*16a0*/  FMUL R29, R36, R29 ;  /* 0x0000001d241d7220 */ /* 0x000fc60000400000 */
[----:B------:R1:W-:Y:S01]  /*16b0*/  STS [R10+0x800], R5 ;  /* 0x000800050a007388 */ /* 0x0003e20000000800 */
[----:B------:R-:W-:-:S03]  /*16c0*/  FMUL R25, R14, R25 ;  /* 0x000000190e197220 */ /* 0x000fc60000400000 */
[----:B------:R-:W-:Y:S01]  /*16d0*/  STS [R15+0xc00], R8 ;  /* 0x000c00080f007388 */ /* 0x000fe20000000800 */
[----:B0-----:R-:W-:Y:S01]  /*16e0*/  FMUL R32, R28, R35 ;  /* 0x000000231c207220 */ /* 0x001fe20000400000 */
[----:B------:R-:W-:Y:S02]  /*16f0*/  FMUL R12, R9, R12 ;  /* 0x0000000c090c7220 */ /* 0x000fe40000400000 */
[----:B------:R-:W-:Y:S01]  /*1700*/  STS [R19+0x100], R26 ;  /* 0x0001001a13007388 */ /* 0x000fe20000000800 */
[----:B------:R-:W-:-:S03]  /*1710*/  FMUL R22, R22, R31 ;  /* 0x0000001f16167220 */ /* 0x000fc60000400000 */
[----:B------:R-:W-:Y:S01]  /*1720*/  STS [R16+0x500], R23 ;  /* 0x0005001710007388 */ /* 0x000fe20000000800 */
[----:B------:R-:W-:-:S03]  /*1730*/  FMUL R13, R13, R30 ;  /* 0x0000001e0d0d7220 */ /* 0x000fc60000400000 */
[----:B------:R-:W-:Y:S01]  /*1740*/  STS [R10+0x900], R11 ;  /* 0x0009000b0a007388 */ /* 0x000fe20000000800 */
[----:B------:R-:W-:-:S03]  /*1750*/  FMUL R27, R6, R17 ;  /* 0x00000011061b7220 */ /* 0x000fc60000400000 */
[----:B------:R-:W-:Y:S01]  /*1760*/  STS [R15+0xd00], R20 ;  /* 0x000d00140f007388 */ /* 0x000fe20000000800 */
[----:B------:R-:W-:-:S03]  /*1770*/  FMUL R32, R7, R32 ;  /* 0x0000002007207220 */ /* 0x000fc60000400000 */
[----:B------:R-:W-:Y:S04]  /*1780*/  STS [R19+0x200], R18 ;  /* 0x0002001213007388 */ /* 0x000fe80000000800 */
[----:B------:R-:W-:Y:S04]  /*1790*/  STS [R16+0x600], R29 ;  /* 0x0006001d10007388 */ /* 0x000fe80000000800 */
[----:B------:R-:W-:Y:S04]  /*17a0*/  STS [R10+0xa00], R25 ;  /* 0x000a00190a007388 */ /* 0x000fe80000000800 */
[----:B------:R0:W-:Y:S01]  /*17b0*/  STS [R15+0xe00], R12 ;  /* 0x000e000c0f007388 */ /* 0x0001e20000000800 */
[----:B------:R-:W-:-:S03]  /*17c0*/  LOP3.LUT R17, R2, 0x3fc, RZ, 0xc0, !PT ;  /* 0x000003fc02117812 */ /* 0x000fc600078ec0ff */
[----:B------:R-:W-:Y:S04]  /*17d0*/  STS [R19+0x300], R22 ;  /* 0x0003001613007388 */ /* 0x000fe80000000800 */
[----:B------:R2:W-:Y:S04]  /*17e0*/  STS [R16+0x700], R13 ;  /* 0x0007000d10007388 */ /* 0x0005e80000000800 */
[----:B------:R-:W-:Y:S04]  /*17f0*/  STS [R10+0xb00], R27 ;  /* 0x000b001b0a007388 */ /* 0x000fe80000000800 */
[----:B------:R-:W-:Y:S01]  /*1800*/  STS [R15+0xf00], R32 ;  /* 0x000f00200f007388 */ /* 0x000fe20000000800 */
[----:B-1----:R-:W-:-:S02]  /*1810*/  LOP3.LUT R5, R17, 0x400, RZ, 0xfc, !PT ;  /* 0x0000040011057812 */ /* 0x002fc400078efcff */
[----:B------:R-:W-:Y:S02]  /*1820*/  LOP3.LUT R6, R17, 0x800, RZ, 0xfc, !PT ;  /* 0x0000080011067812 */ /* 0x000fe400078efcff */
[----:B------:R-:W-:Y:S02]  /*1830*/  SHF.R.U32.HI R4, RZ, 0x2, R4 ;  /* 0x00000002ff047819 */ /* 0x000fe40000011604 */
[----:B------:R-:W-:Y:S02]  /*1840*/  SHF.R.U32.HI R5, RZ, 0x4, R5 ;  /* 0x00000004ff057819 */ /* 0x000fe40000011605 */
[----:B------:R-:W-:Y:S02]  /*1850*/  SHF.R.U32.HI R6, RZ, 0x4, R6 ;  /* 0x00000004ff067819 */ /* 0x000fe40000011606 */
[----:B------:R-:W-:Y:S02]  /*1860*/  LOP3.LUT R4, R4, 0x30, RZ, 0xc0, !PT ;  /* 0x0000003004047812 */ /* 0x000fe400078ec0ff */
[----:B------:R-:W-:-:S02]  /*1870*/  LOP3.LUT R5, R5, 0x70, RZ, 0xc0, !PT ;  /* 0x0000007005057812 */ /* 0x000fc400078ec0ff */
[----:B------:R-:W-:Y:S02]  /*1880*/  LOP3.LUT R7, R6, 0xb0, RZ, 0xc0, !PT ;  /* 0x000000b006077812 */ /* 0x000fe400078ec0ff */
[----:B------:R-:W-:Y:S02]  /*1890*/  IADD3 R4, R4, UR4, RZ ;  /* 0x0000000404047c10 */ /* 0x000fe4000fffe0ff */
[----:B------:R-:W-:Y:S02]  /*18a0*/  IADD3 R6, R5, UR4, RZ ;  /* 0x0000000405067c10 */ /* 0x000fe4000fffe0ff */
[----:B0-----:R-:W-:Y:S02]  /*18b0*/  IADD3 R12, R7, UR4, RZ ;  /* 0x00000004070c7c10 */ /* 0x001fe4000fffe0ff */
[C---:B------:R-:W-:Y:S02]  /*18c0*/  LEA R4, R17.reuse, R4, 0x2 ;  /* 0x0000000411047211 */ /* 0x040fe400078e10ff */
[C---:B------:R-:W-:Y:S01]  /*18d0*/  LEA R8, R17.reuse, R6, 0x2 ;  /* 0x0000000611087211 */ /* 0x040fe200078e10ff */
[----:B------:R-:W-:Y:S01]  /*18e0*/  BAR.SYNC.DEFER_BLOCKING 0x0 ;  /* 0x0000000000007b1d */ /* 0x000fe20000010000 */
[----:B------:R-:W-:-:S02]  /*18f0*/  LEA R12, R17, R12, 0x2 ;  /* 0x0000000c110c7211 */ /* 0x000fc400078e10ff */
[----:B------:R-:W-:Y:S02]  /*1900*/  LOP3.LUT R2, R2, 0xfc, RZ, 0xc0, !PT ;  /* 0x000000fc02027812 */ /* 0x000fe400078ec0ff */
[--C-:B------:R-:W-:Y:S02]  /*1910*/  SHF.R.S32.HI R18, RZ, 0x17, R3.reuse ;  /* 0x00000017ff127819 */ /* 0x100fe40000011403 */
[----:B--2---:R-:W-:Y:S02]  /*1920*/  PRMT R16, R2, 0x6540, R3 ;  /* 0x0000654002107816 */ /* 0x004fe40000000003 */
[----:B------:R-:W-:Y:S02]  /*1930*/  SGXT R3, R18, 0x1 ;  /* 0x000000011203781a */ /* 0x000fe40000000200 */
[----:B------:R-:W-:Y:S02]  /*1940*/  SHF.R.U32.HI R0, RZ, 0x6, R0 ;  /* 0x00000006ff007819 */ /* 0x000fe40000011600 */
[----:B------:R-:W-:-:S02]  /*1950*/  LEA.HI R18, R3, R16, RZ, 0xc ;  /* 0x0000001003127211 */ /* 0x000fc400078f60ff */
[----:B------:R-:W0:Y:S01]  /*1960*/  LDC.64 R2, c[0x0][0x238] ;  /* 0x00008e00ff027b82 */ /* 0x000e220000000a00 */
[----:B------:R-:W1:Y:S04]  /*1970*/  LDS.128 R4, [R4] ;  /* 0x0000000004047984 */ /* 0x000e680000000c00 */
[----:B------:R-:W2:Y:S04]  /*1980*/  LDS.128 R8, [R8+0x1000] ;  /* 0x0010000008087984 */ /* 0x000ea80000000c00 */
[----:B------:R-:W3:Y:S01]  /*1990*/  LDS.128 R12, [R12+0x2000] ;  /* 0x002000000c0c7984 */ /* 0x000ee20000000c00 */
[----:B------:R-:W-:-:S02]  /*19a0*/  SHF.L.U32 R20, R18, 0x6, RZ ;  /* 0x0000000612147819 */ /* 0x000fc400000006ff */
[----:B------:R-:W-:Y:S02]  /*19b0*/  SGXT.U32 R0, R0, 0x2 ;  /* 0x000000020000781a */ /* 0x000fe40000000000 */
[----:B------:R-:W-:Y:S02]  /*19c0*/  LOP3.LUT R19, R18, 0xfffff000, RZ, 0xc0, !PT ;  /* 0xfffff00012137812 */ /* 0x000fe400078ec0ff */
[----:B------:R-:W-:Y:S02]  /*19d0*/  LOP3.LUT R20, R20, 0xfffc0000, RZ, 0xc0, !PT ;  /* 0xfffc000014147812 */ /* 0x000fe400078ec0ff */
[----:B------:R-:W-:Y:S02]  /*19e0*/  LOP3.LUT R33, R0, R33, RZ, 0xfc, !PT ;  /* 0x0000002100217212 */ /* 0x000fe400078efcff */
[----:B------:R-:W-:Y:S02]  /*19f0*/  IADD3 R0, R20, R16, -R19 ;  /* 0x0000001014007210 */ /* 0x000fe40007ffe813 */
[----:B------:R-:W-:-:S02]  /*1a00*/  LOP3.LUT R21, R33, 0x4, RZ, 0xfc, !PT ;  /* 0x0000000421157812 */ /* 0x000fc400078efcff */
[C---:B------:R-:W-:Y:S02]  /*1a10*/  LOP3.LUT R19, R33.reuse, 0x8, RZ, 0xfc, !PT ;  /* 0x0000000821137812 */ /* 0x040fe400078efcff */
[C---:B------:R-:W-:Y:S02]  /*1a20*/  LOP3.LUT R25, R33.reuse, 0xc, RZ, 0xfc, !PT ;  /* 0x0000000c21197812 */ /* 0x040fe400078efcff */
[----:B------:R-:W-:Y:S02]  /*1a30*/  ISETP.GE.AND P0, PT, R33, 0x40, PT ;  /* 0x000000402100780c */ /* 0x000fe40003f06270 */
[----:B------:R-:W-:Y:S02]  /*1a40*/  ISETP.GE.AND P1, PT, R21, 0x40, PT ;  /* 0x000000401500780c */ /* 0x000fe40003f26270 */
[----:B------:R-:W-:Y:S02]  /*1a50*/  LOP3.LUT R16, R17, 0xc00, RZ, 0xfc, !PT ;  /* 0x00000c0011107812 */ /* 0x000fe400078efcff */
[----:B------:R-:W-:-:S02]  /*1a60*/  ISETP.GE.AND P2, PT, R19, 0x40, PT ;  /* 0x000000401300780c */ /* 0x000fc40003f46270 */
[-C--:B------:R-:W-:Y:S02]  /*1a70*/  LEA R33, R33, R0.reuse, 0xc ;  /* 0x0000000021217211 */ /* 0x080fe400078e60ff */
[----:B------:R-:W-:Y:S02]  /*1a80*/  ISETP.GE.AND P3, PT, R25, 0x40, PT ;  /* 0x000000401900780c */ /* 0x000fe40003f66270 */
[-C--:B------:R-:W-:Y:S02]  /*1a90*/  LEA R21, R21, R0.reuse, 0xc ;  /* 0x0000000015157211 */ /* 0x080fe400078e60ff */
[----:B------:R-:W-:Y:S02]  /*1aa0*/  LEA R23, R19, R0, 0xc ;  /* 0x0000000013177211 */ /* 0x000fe400078e60ff */
[----:B------:R-:W-:Y:S01]  /*1ab0*/  SHF.R.U32.HI R16, RZ, 0x4, R16 ;  /* 0x00000004ff107819 */ /* 0x000fe20000011610 */
[----:B0-----:R-:W-:-:S03]  /*1ac0*/  IMAD.WIDE R18, R33, 0x4, R2 ;  /* 0x0000000421127825 */ /* 0x001fc600078e0202 */
[----:B------:R-:W-:Y:S01]  /*1ad0*/  LOP3.LUT R16, R16, 0xf0, RZ, 0xc0, !PT ;  /* 0x000000f010107812 */ /* 0x000fe200078ec0ff */
[--C-:B------:R-:W-:Y:S01]  /*1ae0*/  IMAD.WIDE R20, R21, 0x4, R2.reuse ;  /* 0x0000000415147825 */ /* 0x100fe200078e0202 */
[----:B-1----:R0:W-:Y:S03]  /*1af0*/  @!P0 STG.E.128 desc[UR6][R18.64], R4 ;  /* 0x0000000412008986 */ /* 0x0021e6000c101d06 */
[----:B------:R-:W-:Y:S01]  /*1b00*/  IMAD.WIDE R22, R23, 0x4, R2 ;  /* 0x0000000417167825 */ /* 0x000fe200078e0202 */
[----:B------:R-:W-:Y:S01]  /*1b10*/  IADD3 R16, R16, UR4, RZ ;  /* 0x0000000410107c10 */ /* 0x000fe2000fffe0ff */
[----:B--2---:R0:W-:Y:S04]  /*1b20*/  @!P1 STG.E.128 desc[UR6][R20.64], R8 ;  /* 0x0000000814009986 */ /* 0x0041e8000c101d06 */
[----:B---3--:R0:W-:Y:S01]  /*1b30*/  @!P2 STG.E.128 desc[UR6][R22.64], R12 ;  /* 0x0000000c1600a986 */ /* 0x0081e2000c101d06 */
[----:B------:R-:W-:Y:S01]  /*1b40*/  LEA R16, R17, R16, 0x2 ;  /* 0x0000001011107211 */ /* 0x000fe200078e10ff */
[----:B0-----:R-:W-:Y:S06]  /*1b50*/  @P3 EXIT ;  /* 0x000000000000394d */ /* 0x001fec0003800000 */
[----:B0-----:R-:W0:Y:S01]  /*1b60*/  LDS.128 R16, [R16+0x3000] ;  /* 0x0030000010107984 */ /* 0x001e220000000c00 */
[----:B------:R-:W-:-:S05]  /*1b70*/  LEA R25, R25, R0, 0xc ;  /* 0x0000000019197211 */ /* 0x000fca00078e60ff */
[----:B------:R-:W-:-:S05]  /*1b80*/  IMAD.WIDE R2, R25, 0x4, R2 ;  /* 0x0000000419027825 */ /* 0x000fca00078e0202 */
[----:B0-----:R-:W-:Y:S01]  /*1b90*/  STG.E.128 desc[UR6][R2.64], R16 ;  /* 0x0000001002007986 */ /* 0x001fe2000c101d06 */
[----:B------:R-:W-:Y:S05]  /*1ba0*/  EXIT ;  /* 0x000000000000794d */ /* 0x000fea0003800000 */
.L_x_0:
[----:B------:R-:W-:-:S00]  /*1bb0*/  BRA `(.L_x_0) ;  /* 0xfffffffc00fc7947 */ /* 0x000fc0000383ffff */
[----:B------:R-:W-:-:S00]  /*1bc0*/  NOP ;  /* 0x0000000000007918 */ /* 0x000fc00000000000 */
        /* <DEDUP_REMOVED lines=11> */
.L_x_1:


//--------------------- .nv.global.init           --------------------------
	.section	.nv.global.init,"aw",@progbits
.nv.global.init:
	.type		_$_str,@object
	.size		_$_str,(_$_str_$_2 - _$_str)
_$_str:
        /*0000*/ 	.byte	0x5f, 0x5f, 0x43, 0x55, 0x44, 0x41, 0x5f, 0x46, 0x54, 0x5a, 0x00
	.type		_$_str_$_2,@object
	.size		_$_str_$_2,(.L_1 - _$_str_$_2)
_$_str_$_2:
        /*000b*/ 	.byte	0x5f, 0x5f, 0x43, 0x55, 0x44, 0x41, 0x5f, 0x50, 0x52, 0x45, 0x43, 0x5f, 0x53, 0x51, 0x52, 0x54
        /*001b*/ 	.byte	0x00
.L_1:


//--------------------- .nv.shared.triton_poi_fused__native_batch_norm_legit_no_training_silu_6 --------------------------
	.section	.nv.shared.triton_poi_fused__native_batch_norm_legit_no_training_silu_6,"aw",@nobits
	.sectionflags	@""
	.align	16
	.zero		1024


//--------------------- .nv.constant0.triton_poi_fused__native_batch_norm_legit_no_training_silu_6 --------------------------
	.section	.nv.constant0.triton_poi_fused__native_batch_norm_legit_no_training_silu_6,"a",@progbits
	.sectionflags	@""
	.align	4
.nv.constant0.triton_poi_fused__native_batch_norm_legit_no_training_silu_6:
	.zero		584
